//
// Generated by NVIDIA NVVM Compiler
//
// Compiler Build ID: CL-36424714
// Cuda compilation tools, release 13.0, V13.0.88
// Based on NVVM 20.0.0
//

.version 9.0
.target sm_100
.address_size 64

	// .globl	_Z10helloWorldv
.extern .func  (.param .b32 func_retval0) vprintf
(
	.param .b64 vprintf_param_0,
	.param .b64 vprintf_param_1
)
;
.global .align 1 .b8 $str[23] = {72, 101, 108, 108, 111, 32, 87, 111, 114, 108, 100, 32, 102, 114, 111, 109, 32, 103, 112, 117, 33, 10};

.visible .entry _Z10helloWorldv()
{
	.reg .b32 	%r<3>;
	.reg .b64 	%rd<3>;

	mov.u64 	%rd1, $str;
	cvta.global.u64 	%rd2, %rd1;
	{ // callseq 0, 0
	.param .b64 param0;
	st.param.b64 	[param0], %rd2;
	.param .b64 param1;
	st.param.b64 	[param1], 0;
	.param .b32 retval0;
	call.uni (retval0), 
	vprintf, 
	(
	param0, 
	param1
	);
	ld.param.b32 	%r1, [retval0];
	} // callseq 0
	ret;

}


// ===== COMPILED SASS (sm_100) =====

	.target	sm_100

	.elftype	@"ET_EXEC"


//--------------------- .note.nv.tkinfo           --------------------------
	.section	.note.nv.tkinfo,"",@"SHT_NOTE"
	.sectionflags	@"SHF_NOTE_NV_TKINFO"
	.tkinfo
        /*0018*/ 	.word	0x00000002
        /*0030*/ 	.string	""
        /*0030*/ 	.string	"ptxas"
        /*0030*/ 	.string	"Cuda compilation tools, release 13.0, V13.0.88"
        /*0030*/ 	.string	"Build cuda_13.0.r13.0/compiler.36424714_0"
        /*0030*/ 	.string	"-arch sm_100 -m 64 "



//--------------------- .note.nv.cuinfo           --------------------------
	.section	.note.nv.cuinfo,"",@"SHT_NOTE"
	.sectionflags	@"SHF_NOTE_NV_CUINFO"
        /*0018*/ 	.short	0x0002
        /*001a*/ 	.short	0x0064
        /*001c*/ 	.short	0x0082
	.zero		2


//--------------------- .nv.info                  --------------------------
	.section	.nv.info,"",@"SHT_CUDA_INFO"
	.align	4


	//----- nvinfo : EIATTR_REGCOUNT
	.align		4
        /*0000*/ 	.byte	0x04, 0x2f
        /*0002*/ 	.short	(.L_2 - .L_1)
	.align		4
.L_1:
        /*0004*/ 	.word	index@(_Z10helloWorldv)
        /*0008*/ 	.word	0x00000018


	//----- nvinfo : EIATTR_FRAME_SIZE
	.align		4
.L_2:
        /*000c*/ 	.byte	0x04, 0x11
        /*000e*/ 	.short	(.L_4 - .L_3)
	.align		4
.L_3:
        /*0010*/ 	.word	index@(_Z10helloWorldv)
        /*0014*/ 	.word	0x00000000


	//----- nvinfo : EIATTR_MIN_STACK_SIZE
	.align		4
.L_4:
        /*0018*/ 	.byte	0x04, 0x12
        /*001a*/ 	.short	(.L_6 - .L_5)
	.align		4
.L_5:
        /*001c*/ 	.word	index@(_Z10helloWorldv)
        /*0020*/ 	.word	0x00000000
.L_6:


//--------------------- .nv.compat                --------------------------
	.section	.nv.compat,"",@"SHT_CUDA_COMPAT_INFO"
	.align	4
        /*0000*/ 	.byte	0x02, 0x09, 0x00, 0x00, 0x02, 0x02, 0x01, 0x00, 0x02, 0x05, 0x05, 0x00, 0x03, 0x07, 0x01, 0x01
        /*0010*/ 	.byte	0x02, 0x03, 0x00, 0x00, 0x02, 0x06, 0x01, 0x00, 0x04, 0x0b, 0x08, 0x00, 0x09, 0x00, 0x00, 0x00
        /*0020*/ 	.byte	0x00, 0x00, 0x00, 0x00


//--------------------- .nv.info._Z10helloWorldv  --------------------------
	.section	.nv.info._Z10helloWorldv,"",@"SHT_CUDA_INFO"
	.sectionflags	@""
	.align	4


	//----- nvinfo : EIATTR_CUDA_API_VERSION
	.align		4
        /*0000*/ 	.byte	0x04, 0x37
        /*0002*/ 	.short	(.L_8 - .L_7)
.L_7:
        /*0004*/ 	.word	0x00000082


	//----- nvinfo : EIATTR_SPARSE_MMA_MASK
	.align		4
.L_8:
        /*0008*/ 	.byte	0x03, 0x50
        /*000a*/ 	.short	0x0000


	//----- nvinfo : EIATTR_MAXREG_COUNT
	.align		4
        /*000c*/ 	.byte	0x03, 0x1b
        /*000e*/ 	.short	0x00ff


	//----- nvinfo : EIATTR_EXTERNS
	.align		4
        /*0010*/ 	.byte	0x04, 0x0f
        /*0012*/ 	.short	(.L_10 - .L_9)


	//   ....[0]....
	.align		4
.L_9:
        /*0014*/ 	.word	index@(vprintf)


	//----- nvinfo : EIATTR_MERCURY_ISA_VERSION
	.align		4
.L_10:
        /*0018*/ 	.byte	0x03, 0x5f
        /*001a*/ 	.short	0x0101


	//----- nvinfo : EIATTR_VRC_CTA_INIT_COUNT
	.align		4
        /*001c*/ 	.byte	0x02, 0x4a
	.zero		1
	.zero		1


	//----- nvinfo : EIATTR_SYSCALL_OFFSETS
	.align		4
        /*0020*/ 	.byte	0x04, 0x46
        /*0022*/ 	.short	(.L_12 - .L_11)


	//   ....[0]....
.L_11:
        /*0024*/ 	.word	0x00000080


	//----- nvinfo : EIATTR_EXIT_INSTR_OFFSETS
	.align		4
.L_12:
        /*0028*/ 	.byte	0x04, 0x1c
        /*002a*/ 	.short	(.L_14 - .L_13)


	//   ....[0]....
.L_13:
        /*002c*/ 	.word	0x00000090


	//----- nvinfo : EIATTR_SW_WAR
	.align		4
.L_14:
        /*0030*/ 	.byte	0x04, 0x36
        /*0032*/ 	.short	(.L_16 - .L_15)
.L_15:
        /*0034*/ 	.word	0x00000008
.L_16:


//--------------------- .nv.callgraph             --------------------------
	.section	.nv.callgraph,"",@"SHT_CUDA_CALLGRAPH"
	.align	4
	.sectionentsize	8
	.align		4
        /*0000*/ 	.word	0x00000000
	.align		4
        /*0004*/ 	.word	0xffffffff
	.align		4
        /*0008*/ 	.word	index@(_Z10helloWorldv)
	.align		4
        /*000c*/ 	.word	index@(vprintf)
	.align		4
        /*0010*/ 	.word	0x00000000
	.align		4
        /*0014*/ 	.word	0xfffffffe
	.align		4
        /*0018*/ 	.word	0x00000000
	.align		4
        /*001c*/ 	.word	0xfffffffd
	.align		4
        /*0020*/ 	.word	0x00000000
	.align		4
        /*0024*/ 	.word	0xfffffffc


//--------------------- .nv.constant4             --------------------------
	.section	.nv.constant4,"a",@progbits
	.align	8
	.align		8
.nv.constant4:
        /*0000*/ 	.dword	vprintf
	.align		8
        /*0008*/ 	.dword	$str


//--------------------- .text._Z10helloWorldv     --------------------------
	.section	.text._Z10helloWorldv,"ax",@progbits
	.align	128
        .global         _Z10helloWorldv
        .type           _Z10helloWorldv,@function
        .size           _Z10helloWorldv,(.L_x_2 - _Z10helloWorldv)
        .other          _Z10helloWorldv,@"STO_CUDA_ENTRY STV_DEFAULT"
_Z10helloWorldv:
.text._Z10helloWorldv:
[----:B------:R-:W0:Y:S01]  /*0000*/  LDC R1, c[0x0][0x37c] ;  /* 0x0000df00ff017b82 */ /* 0x000e220000000800 */
[----:B------:R-:W-:Y:S01]  /*0010*/  MOV R0, 0x0 ;  /* 0x0000000000007802 */ /* 0x000fe20000000f00 */
[----:B------:R-:W1:Y:S01]  /*0020*/  LDCU.64 UR4, c[0x4][0x8] ;  /* 0x01000100ff0477ac */ /* 0x000e620008000a00 */
[----:B------:R-:W-:-:S05]  /*0030*/  CS2R R6, SRZ ;  /* 0x0000000000067805 */ /* 0x000fca000001ff00 */
[----:B------:R2:W3:Y:S01]  /*0040*/  LDC.64 R2, c[0x4][R0] ;  /* 0x0100000000027b82 */ /* 0x0004e20000000a00 */
[----:B-1----:R-:W-:Y:S02]  /*0050*/  IMAD.U32 R4, RZ, RZ, UR4 ;  /* 0x00000004ff047e24 */ /* 0x002fe4000f8e00ff */
[----:B--2---:R-:W-:-:S07]  /*0060*/  IMAD.U32 R5, RZ, RZ, UR5 ;  /* 0x00000005ff057e24 */ /* 0x004fce000f8e00ff */
[----:B------:R-:W-:-:S07]  /*0070*/  LEPC R20, `(.L_x_0) ;  /* 0x000000001014794e */ /* 0x000fce0000000000 */
[----:B0--3--:R-:W-:Y:S05]  /*0080*/  CALL.ABS.NOINC R2 ;  /* 0x0000000002007343 */ /* 0x009fea0003c00000 */
.L_x_0:
[----:B------:R-:W-:Y:S05]  /*0090*/  EXIT ;  /* 0x000000000000794d */ /* 0x000fea0003800000 */
.L_x_1:
[----:B------:R-:W-:-:S00]  /*00a0*/  BRA `(.L_x_1) ;  /* 0xfffffffc00fc7947 */ /* 0x000fc0000383ffff */
[----:B------:R-:W-:-:S00]  /*00b0*/  NOP ;  /* 0x0000000000007918 */ /* 0x000fc00000000000 */
        /* <DEDUP_REMOVED lines=12> */
.L_x_2:


//--------------------- .nv.global.init           --------------------------
	.section	.nv.global.init,"aw",@progbits
.nv.global.init:
	.type		$str,@object
	.size		$str,(.L_0 - $str)
$str:
        /*0000*/ 	.byte	0x48, 0x65, 0x6c, 0x6c, 0x6f, 0x20, 0x57, 0x6f, 0x72, 0x6c, 0x64, 0x20, 0x66, 0x72, 0x6f, 0x6d
        /*0010*/ 	.byte	0x20, 0x67, 0x70, 0x75, 0x21, 0x0a, 0x00
.L_0:


//--------------------- .nv.shared.reserved.0     --------------------------
	.section	.nv.shared.reserved.0,"aw",@nobits
	.weak		__nv_reservedSMEM_offset_0_alias
	.size		__nv_reservedSMEM_offset_0_alias, 0, 64
	.other		__nv_reservedSMEM_offset_0_alias,@"STO_CUDA_RESERVED_SHARED STV_DEFAULT"
__nv_reservedSMEM_offset_0_alias:
	.zero		0
	.zero		64


//--------------------- .nv.constant0._Z10helloWorldv --------------------------
	.section	.nv.constant0._Z10helloWorldv,"a",@progbits
	.sectionflags	@""
	.align	4
.nv.constant0._Z10helloWorldv:
	.zero		896


//--------------------- SYMBOLS --------------------------

	.type		.nv.reservedSmem.offset0,@object
	.size		.nv.reservedSmem.offset0,0x4
	.type		vprintf,@function
